//
// Generated by NVIDIA NVVM Compiler
//
// Compiler Build ID: CL-36424714
// Cuda compilation tools, release 13.0, V13.0.88
// Based on NVVM 20.0.0
//

.version 9.0
.target sm_100
.address_size 64

	// .globl	test2
.extern .func  (.param .b32 func_retval0) vprintf
(
	.param .b64 vprintf_param_0,
	.param .b64 vprintf_param_1
)
;
.global .align 1 .b8 $str[14] = {115, 105, 122, 101, 111, 102, 32, 105, 58, 32, 37, 100, 10};
.global .align 1 .b8 $str$1[14] = {115, 105, 122, 101, 111, 102, 32, 97, 58, 32, 37, 100, 10};
.global .align 1 .b8 $str$2[8] = {105, 32, 61, 32, 37, 100, 10};

.visible .entry test2(
	.param .u32 test2_param_0,
	.param .u64 .ptr .align 1 test2_param_1
)
{
	.local .align 8 .b8 	__local_depot0[8];
	.reg .b64 	%SP;
	.reg .b64 	%SPL;
	.reg .pred 	%p<2>;
	.reg .b32 	%r<12>;
	.reg .b64 	%rd<14>;

	mov.u64 	%SPL, __local_depot0;
	cvta.local.u64 	%SP, %SPL;
	ld.param.u32 	%r2, [test2_param_0];
	ld.param.u64 	%rd1, [test2_param_1];
	mov.u32 	%r3, %ctaid.x;
	mov.u32 	%r4, %ntid.x;
	mov.u32 	%r5, %tid.x;
	mad.lo.s32 	%r1, %r3, %r4, %r5;
	setp.ge.s32 	%p1, %r1, %r2;
	@%p1 bra 	$L__BB0_2;
	add.u64 	%rd2, %SP, 0;
	add.u64 	%rd3, %SPL, 0;
	cvta.to.global.u64 	%rd4, %rd1;
	mov.b64 	%rd5, 4;
	st.local.u64 	[%rd3], %rd5;
	mov.u64 	%rd6, $str;
	cvta.global.u64 	%rd7, %rd6;
	{ // callseq 0, 0
	.param .b64 param0;
	st.param.b64 	[param0], %rd7;
	.param .b64 param1;
	st.param.b64 	[param1], %rd2;
	.param .b32 retval0;
	call.uni (retval0), 
	vprintf, 
	(
	param0, 
	param1
	);
	ld.param.b32 	%r6, [retval0];
	} // callseq 0
	mov.b64 	%rd8, 8;
	st.local.u64 	[%rd3], %rd8;
	mov.u64 	%rd9, $str$1;
	cvta.global.u64 	%rd10, %rd9;
	{ // callseq 1, 0
	.param .b64 param0;
	st.param.b64 	[param0], %rd10;
	.param .b64 param1;
	st.param.b64 	[param1], %rd2;
	.param .b32 retval0;
	call.uni (retval0), 
	vprintf, 
	(
	param0, 
	param1
	);
	ld.param.b32 	%r8, [retval0];
	} // callseq 1
	st.local.u32 	[%rd3], %r1;
	mov.u64 	%rd11, $str$2;
	cvta.global.u64 	%rd12, %rd11;
	{ // callseq 2, 0
	.param .b64 param0;
	st.param.b64 	[param0], %rd12;
	.param .b64 param1;
	st.param.b64 	[param1], %rd2;
	.param .b32 retval0;
	call.uni (retval0), 
	vprintf, 
	(
	param0, 
	param1
	);
	ld.param.b32 	%r10, [retval0];
	} // callseq 2
	mov.b64 	%rd13, 4607182418800017408;
	st.global.u64 	[%rd4], %rd13;
$L__BB0_2:
	ret;

}


// ===== COMPILED SASS (sm_100) =====

	.target	sm_100

	.elftype	@"ET_EXEC"


//--------------------- .note.nv.tkinfo           --------------------------
	.section	.note.nv.tkinfo,"",@"SHT_NOTE"
	.sectionflags	@"SHF_NOTE_NV_TKINFO"
	.tkinfo
        /*0018*/ 	.word	0x00000002
        /*0030*/ 	.string	""
        /*0030*/ 	.string	"ptxas"
        /*0030*/ 	.string	"Cuda compilation tools, release 13.0, V13.0.88"
        /*0030*/ 	.string	"Build cuda_13.0.r13.0/compiler.36424714_0"
        /*0030*/ 	.string	"-arch sm_100 -m 64 "



//--------------------- .note.nv.cuinfo           --------------------------
	.section	.note.nv.cuinfo,"",@"SHT_NOTE"
	.sectionflags	@"SHF_NOTE_NV_CUINFO"
        /*0018*/ 	.short	0x0002
        /*001a*/ 	.short	0x0064
        /*001c*/ 	.short	0x0082
	.zero		2


//--------------------- .nv.info                  --------------------------
	.section	.nv.info,"",@"SHT_CUDA_INFO"
	.align	4


	//----- nvinfo : EIATTR_REGCOUNT
	.align		4
        /*0000*/ 	.byte	0x04, 0x2f
        /*0002*/ 	.short	(.L_4 - .L_3)
	.align		4
.L_3:
        /*0004*/ 	.word	index@(test2)
        /*0008*/ 	.word	0x00000019


	//----- nvinfo : EIATTR_FRAME_SIZE
	.align		4
.L_4:
        /*000c*/ 	.byte	0x04, 0x11
        /*000e*/ 	.short	(.L_6 - .L_5)
	.align		4
.L_5:
        /*0010*/ 	.word	index@(test2)
        /*0014*/ 	.word	0x00000008


	//----- nvinfo : EIATTR_MIN_STACK_SIZE
	.align		4
.L_6:
        /*0018*/ 	.byte	0x04, 0x12
        /*001a*/ 	.short	(.L_8 - .L_7)
	.align		4
.L_7:
        /*001c*/ 	.word	index@(test2)
        /*0020*/ 	.word	0x00000008
.L_8:


//--------------------- .nv.compat                --------------------------
	.section	.nv.compat,"",@"SHT_CUDA_COMPAT_INFO"
	.align	4
        /*0000*/ 	.byte	0x02, 0x09, 0x00, 0x00, 0x02, 0x02, 0x01, 0x00, 0x02, 0x05, 0x05, 0x00, 0x03, 0x07, 0x01, 0x01
        /*0010*/ 	.byte	0x02, 0x03, 0x00, 0x00, 0x02, 0x06, 0x01, 0x00, 0x04, 0x0b, 0x08, 0x00, 0x09, 0x00, 0x00, 0x00
        /*0020*/ 	.byte	0x00, 0x00, 0x00, 0x00


//--------------------- .nv.info.test2            --------------------------
	.section	.nv.info.test2,"",@"SHT_CUDA_INFO"
	.sectionflags	@""
	.align	4


	//----- nvinfo : EIATTR_CUDA_API_VERSION
	.align		4
        /*0000*/ 	.byte	0x04, 0x37
        /*0002*/ 	.short	(.L_10 - .L_9)
.L_9:
        /*0004*/ 	.word	0x00000082


	//----- nvinfo : EIATTR_KPARAM_INFO
	.align		4
.L_10:
        /*0008*/ 	.byte	0x04, 0x17
        /*000a*/ 	.short	(.L_12 - .L_11)
.L_11:
        /*000c*/ 	.word	0x00000000
        /*0010*/ 	.short	0x0001
        /*0012*/ 	.short	0x0008
        /*0014*/ 	.byte	0x00, 0xf5, 0x21, 0x00


	//----- nvinfo : EIATTR_KPARAM_INFO
	.align		4
.L_12:
        /*0018*/ 	.byte	0x04, 0x17
        /*001a*/ 	.short	(.L_14 - .L_13)
.L_13:
        /*001c*/ 	.word	0x00000000
        /*0020*/ 	.short	0x0000
        /*0022*/ 	.short	0x0000
        /*0024*/ 	.byte	0x00, 0xf0, 0x11, 0x00


	//----- nvinfo : EIATTR_SPARSE_MMA_MASK
	.align		4
.L_14:
        /*0028*/ 	.byte	0x03, 0x50
        /*002a*/ 	.short	0x0000


	//----- nvinfo : EIATTR_MAXREG_COUNT
	.align		4
        /*002c*/ 	.byte	0x03, 0x1b
        /*002e*/ 	.short	0x00ff


	//----- nvinfo : EIATTR_EXTERNS
	.align		4
        /*0030*/ 	.byte	0x04, 0x0f
        /*0032*/ 	.short	(.L_16 - .L_15)


	//   ....[0]....
	.align		4
.L_15:
        /*0034*/ 	.word	index@(vprintf)


	//----- nvinfo : EIATTR_MERCURY_ISA_VERSION
	.align		4
.L_16:
        /*0038*/ 	.byte	0x03, 0x5f
        /*003a*/ 	.short	0x0101


	//----- nvinfo : EIATTR_VRC_CTA_INIT_COUNT
	.align		4
        /*003c*/ 	.byte	0x02, 0x4a
	.zero		1
	.zero		1


	//----- nvinfo : EIATTR_SYSCALL_OFFSETS
	.align		4
        /*0040*/ 	.byte	0x04, 0x46
        /*0042*/ 	.short	(.L_18 - .L_17)


	//   ....[0]....
.L_17:
        /*0044*/ 	.word	0x00000180


	//   ....[1]....
        /*0048*/ 	.word	0x00000230


	//   ....[2]....
        /*004c*/ 	.word	0x000002d0


	//----- nvinfo : EIATTR_EXIT_INSTR_OFFSETS
	.align		4
.L_18:
        /*0050*/ 	.byte	0x04, 0x1c
        /*0052*/ 	.short	(.L_20 - .L_19)


	//   ....[0]....
.L_19:
        /*0054*/ 	.word	0x000000c0


	//   ....[1]....
        /*0058*/ 	.word	0x00000340


	//----- nvinfo : EIATTR_CRS_STACK_SIZE
	.align		4
.L_20:
        /*005c*/ 	.byte	0x04, 0x1e
        /*005e*/ 	.short	(.L_22 - .L_21)
.L_21:
        /*0060*/ 	.word	0x00000000


	//----- nvinfo : EIATTR_CBANK_PARAM_SIZE
	.align		4
.L_22:
        /*0064*/ 	.byte	0x03, 0x19
        /*0066*/ 	.short	0x0010


	//----- nvinfo : EIATTR_PARAM_CBANK
	.align		4
        /*0068*/ 	.byte	0x04, 0x0a
        /*006a*/ 	.short	(.L_24 - .L_23)
	.align		4
.L_23:
        /*006c*/ 	.word	index@(.nv.constant0.test2)
        /*0070*/ 	.short	0x0380
        /*0072*/ 	.short	0x0010


	//----- nvinfo : EIATTR_SW_WAR
	.align		4
.L_24:
        /*0074*/ 	.byte	0x04, 0x36
        /*0076*/ 	.short	(.L_26 - .L_25)
.L_25:
        /*0078*/ 	.word	0x00000008
.L_26:


//--------------------- .nv.callgraph             --------------------------
	.section	.nv.callgraph,"",@"SHT_CUDA_CALLGRAPH"
	.align	4
	.sectionentsize	8
	.align		4
        /*0000*/ 	.word	0x00000000
	.align		4
        /*0004*/ 	.word	0xffffffff
	.align		4
        /*0008*/ 	.word	index@(test2)
	.align		4
        /*000c*/ 	.word	index@(vprintf)
	.align		4
        /*0010*/ 	.word	0x00000000
	.align		4
        /*0014*/ 	.word	0xfffffffe
	.align		4
        /*0018*/ 	.word	0x00000000
	.align		4
        /*001c*/ 	.word	0xfffffffd
	.align		4
        /*0020*/ 	.word	0x00000000
	.align		4
        /*0024*/ 	.word	0xfffffffc


//--------------------- .nv.constant4             --------------------------
	.section	.nv.constant4,"a",@progbits
	.align	8
	.align		8
.nv.constant4:
        /*0000*/ 	.dword	vprintf
	.align		8
        /*0008*/ 	.dword	$str
	.align		8
        /*0010*/ 	.dword	$str$1
	.align		8
        /*0018*/ 	.dword	$str$2


//--------------------- .text.test2               --------------------------
	.section	.text.test2,"ax",@progbits
	.align	128
        .global         test2
        .type           test2,@function
        .size           test2,(.L_x_4 - test2)
        .other          test2,@"STO_CUDA_ENTRY STV_DEFAULT"
test2:
.text.test2:
[----:B------:R-:W0:Y:S01]  /*0000*/  LDC R1, c[0x0][0x37c] ;  /* 0x0000df00ff017b82 */ /* 0x000e220000000800 */
[----:B------:R-:W1:Y:S01]  /*0010*/  S2R R3, SR_TID.X ;  /* 0x0000000000037919 */ /* 0x000e620000002100 */
[----:B------:R-:W2:Y:S06]  /*0020*/  LDCU UR5, c[0x0][0x2fc] ;  /* 0x00005f80ff0577ac */ /* 0x000eac0008000800 */
[----:B------:R-:W1:Y:S01]  /*0030*/  S2UR UR6, SR_CTAID.X ;  /* 0x00000000000679c3 */ /* 0x000e620000002500 */
[----:B0-----:R-:W-:Y:S01]  /*0040*/  VIADD R1, R1, 0xfffffff8 ;  /* 0xfffffff801017836 */ /* 0x001fe20000000000 */
[----:B------:R-:W0:Y:S01]  /*0050*/  LDCU UR7, c[0x0][0x380] ;  /* 0x00007000ff0777ac */ /* 0x000e220008000800 */
[----:B------:R-:W3:Y:S05]  /*0060*/  LDCU UR4, c[0x0][0x2f8] ;  /* 0x00005f00ff0477ac */ /* 0x000eea0008000800 */
[----:B------:R-:W1:Y:S01]  /*0070*/  LDC R22, c[0x0][0x360] ;  /* 0x0000d800ff167b82 */ /* 0x000e620000000800 */
[----:B---3--:R-:W-:-:S05]  /*0080*/  IADD3 R2, P1, PT, R1, UR4, RZ ;  /* 0x0000000401027c10 */ /* 0x008fca000ff3e0ff */
[----:B--2---:R-:W-:Y:S02]  /*0090*/  IMAD.X R18, RZ, RZ, UR5, P1 ;  /* 0x00000005ff127e24 */ /* 0x004fe400088e06ff */
[----:B-1----:R-:W-:-:S05]  /*00a0*/  IMAD R22, R22, UR6, R3 ;  /* 0x0000000616167c24 */ /* 0x002fca000f8e0203 */
[----:B0-----:R-:W-:-:S13]  /*00b0*/  ISETP.GE.AND P0, PT, R22, UR7, PT ;  /* 0x0000000716007c0c */ /* 0x001fda000bf06270 */
[----:B------:R-:W-:Y:S05]  /*00c0*/  @P0 EXIT ;  /* 0x000000000000094d */ /* 0x000fea0003800000 */
[----:B------:R-:W-:Y:S02]  /*00d0*/  HFMA2 R10, -RZ, RZ, 0, 2.384185791015625e-07 ;  /* 0x00000004ff0a7431 */ /* 0x000fe400000001ff */
[----:B------:R-:W-:Y:S01]  /*00e0*/  IMAD.MOV.U32 R11, RZ, RZ, 0x0 ;  /* 0x00000000ff0b7424 */ /* 0x000fe200078e00ff */
[----:B------:R-:W-:Y:S01]  /*00f0*/  MOV R19, 0x0 ;  /* 0x0000000000137802 */ /* 0x000fe20000000f00 */
[----:B------:R-:W0:Y:S01]  /*0100*/  LDCU.64 UR4, c[0x4][0x8] ;  /* 0x01000100ff0477ac */ /* 0x000e220008000a00 */
[----:B------:R-:W-:Y:S02]  /*0110*/  IMAD.MOV.U32 R6, RZ, RZ, R2 ;  /* 0x000000ffff067224 */ /* 0x000fe400078e0002 */
[----:B------:R1:W2:Y:S01]  /*0120*/  LDC.64 R8, c[0x4][R19] ;  /* 0x0100000013087b82 */ /* 0x0002a20000000a00 */
[----:B------:R1:W-:Y:S01]  /*0130*/  STL.64 [R1], R10 ;  /* 0x0000000a01007387 */ /* 0x0003e20000100a00 */
[----:B------:R-:W-:Y:S02]  /*0140*/  IMAD.MOV.U32 R7, RZ, RZ, R18 ;  /* 0x000000ffff077224 */ /* 0x000fe400078e0012 */
[----:B0-----:R-:W-:Y:S01]  /*0150*/  IMAD.U32 R4, RZ, RZ, UR4 ;  /* 0x00000004ff047e24 */ /* 0x001fe2000f8e00ff */
[----:B-1----:R-:W-:-:S07]  /*0160*/  MOV R5, UR5 ;  /* 0x0000000500057c02 */ /* 0x002fce0008000f00 */
[----:B------:R-:W-:-:S07]  /*0170*/  LEPC R20, `(.L_x_0) ;  /* 0x000000001014794e */ /* 0x000fce0000000000 */
[----:B--2---:R-:W-:Y:S05]  /*0180*/  CALL.ABS.NOINC R8 ;  /* 0x0000000008007343 */ /* 0x004fea0003c00000 */
.L_x_0:
[----:B------:R-:W-:Y:S02]  /*0190*/  HFMA2 R8, -RZ, RZ, 0, 4.76837158203125e-07 ;  /* 0x00000008ff087431 */ /* 0x000fe400000001ff */
[----:B------:R-:W-:Y:S01]  /*01a0*/  IMAD.MOV.U32 R9, RZ, RZ, 0x0 ;  /* 0x00000000ff097424 */ /* 0x000fe200078e00ff */
[----:B------:R0:W1:Y:S01]  /*01b0*/  LDC.64 R10, c[0x4][R19] ;  /* 0x01000000130a7b82 */ /* 0x0000620000000a00 */
[----:B------:R-:W2:Y:S01]  /*01c0*/  LDCU.64 UR4, c[0x4][0x10] ;  /* 0x01000200ff0477ac */ /* 0x000ea20008000a00 */
[----:B------:R-:W-:Y:S01]  /*01d0*/  IMAD.MOV.U32 R6, RZ, RZ, R2 ;  /* 0x000000ffff067224 */ /* 0x000fe200078e0002 */
[----:B------:R-:W-:Y:S01]  /*01e0*/  MOV R7, R18 ;  /* 0x0000001200077202 */ /* 0x000fe20000000f00 */
[----:B------:R0:W-:Y:S01]  /*01f0*/  STL.64 [R1], R8 ;  /* 0x0000000801007387 */ /* 0x0001e20000100a00 */
[----:B--2---:R-:W-:Y:S01]  /*0200*/  IMAD.U32 R4, RZ, RZ, UR4 ;  /* 0x00000004ff047e24 */ /* 0x004fe2000f8e00ff */
[----:B0-----:R-:W-:-:S07]  /*0210*/  MOV R5, UR5 ;  /* 0x0000000500057c02 */ /* 0x001fce0008000f00 */
[----:B------:R-:W-:-:S07]  /*0220*/  LEPC R20, `(.L_x_1) ;  /* 0x000000001014794e */ /* 0x000fce0000000000 */
[----:B-1----:R-:W-:Y:S05]  /*0230*/  CALL.ABS.NOINC R10 ;  /* 0x000000000a007343 */ /* 0x002fea0003c00000 */
.L_x_1:
[----:B------:R0:W-:Y:S01]  /*0240*/  STL [R1], R22 ;  /* 0x0000001601007387 */ /* 0x0001e20000100800 */
[----:B------:R0:W1:Y:S01]  /*0250*/  LDC.64 R8, c[0x4][R19] ;  /* 0x0100000013087b82 */ /* 0x0000620000000a00 */
[----:B------:R-:W2:Y:S01]  /*0260*/  LDCU.64 UR4, c[0x4][0x18] ;  /* 0x01000300ff0477ac */ /* 0x000ea20008000a00 */
[----:B------:R-:W-:Y:S01]  /*0270*/  IMAD.MOV.U32 R6, RZ, RZ, R2 ;  /* 0x000000ffff067224 */ /* 0x000fe200078e0002 */
[----:B------:R-:W-:-:S05]  /*0280*/  MOV R7, R18 ;  /* 0x0000001200077202 */ /* 0x000fca0000000f00 */
[----:B------:R-:W3:Y:S01]  /*0290*/  LDC.64 R16, c[0x0][0x358] ;  /* 0x0000d600ff107b82 */ /* 0x000ee20000000a00 */
[----:B--2---:R-:W-:Y:S01]  /*02a0*/  IMAD.U32 R4, RZ, RZ, UR4 ;  /* 0x00000004ff047e24 */ /* 0x004fe2000f8e00ff */
[----:B0-----:R-:W-:-:S07]  /*02b0*/  MOV R5, UR5 ;  /* 0x0000000500057c02 */ /* 0x001fce0008000f00 */
[----:B------:R-:W-:-:S07]  /*02c0*/  LEPC R20, `(.L_x_2) ;  /* 0x000000001014794e */ /* 0x000fce0000000000 */
[----:B-1-3--:R-:W-:Y:S05]  /*02d0*/  CALL.ABS.NOINC R8 ;  /* 0x0000000008007343 */ /* 0x00afea0003c00000 */
.L_x_2:
[----:B------:R-:W0:Y:S01]  /*02e0*/  LDC.64 R2, c[0x0][0x388] ;  /* 0x0000e200ff027b82 */ /* 0x000e220000000a00 */
[----:B------:R-:W-:Y:S01]  /*02f0*/  R2UR UR4, R16 ;  /* 0x00000000100472ca */ /* 0x000fe200000e0000 */
[----:B------:R-:W-:Y:S01]  /*0300*/  HFMA2 R5, -RZ, RZ, 1.984375, 0 ;  /* 0x3ff00000ff057431 */ /* 0x000fe200000001ff */
[----:B------:R-:W-:Y:S01]  /*0310*/  R2UR UR5, R17 ;  /* 0x00000000110572ca */ /* 0x000fe200000e0000 */
[----:B------:R-:W-:-:S12]  /*0320*/  IMAD.MOV.U32 R4, RZ, RZ, 0x0 ;  /* 0x00000000ff047424 */ /* 0x000fd800078e00ff */
[----:B0-----:R-:W-:Y:S01]  /*0330*/  STG.E.64 desc[UR4][R2.64], R4 ;  /* 0x0000000402007986 */ /* 0x001fe2000c101b04 */
[----:B------:R-:W-:Y:S05]  /*0340*/  EXIT ;  /* 0x000000000000794d */ /* 0x000fea0003800000 */
.L_x_3:
[----:B------:R-:W-:-:S00]  /*0350*/  BRA `(.L_x_3) ;  /* 0xfffffffc00fc7947 */ /* 0x000fc0000383ffff */
[----:B------:R-:W-:-:S00]  /*0360*/  NOP ;  /* 0x0000000000007918 */ /* 0x000fc00000000000 */
        /* <DEDUP_REMOVED lines=9> */
.L_x_4:


//--------------------- .nv.global.init           --------------------------
	.section	.nv.global.init,"aw",@progbits
.nv.global.init:
	.type		$str$2,@object
	.size		$str$2,($str - $str$2)
$str$2:
        /*0000*/ 	.byte	0x69, 0x20, 0x3d, 0x20, 0x25, 0x64, 0x0a, 0x00
	.type		$str,@object
	.size		$str,($str$1 - $str)
$str:
        /*0008*/ 	.byte	0x73, 0x69, 0x7a, 0x65, 0x6f, 0x66, 0x20, 0x69, 0x3a, 0x20, 0x25, 0x64, 0x0a, 0x00
	.type		$str$1,@object
	.size		$str$1,(.L_1 - $str$1)
$str$1:
        /*0016*/ 	.byte	0x73, 0x69, 0x7a, 0x65, 0x6f, 0x66, 0x20, 0x61, 0x3a, 0x20, 0x25, 0x64, 0x0a, 0x00
.L_1:


//--------------------- .nv.shared.reserved.0     --------------------------
	.section	.nv.shared.reserved.0,"aw",@nobits
	.weak		__nv_reservedSMEM_offset_0_alias
	.size		__nv_reservedSMEM_offset_0_alias, 0, 64
	.other		__nv_reservedSMEM_offset_0_alias,@"STO_CUDA_RESERVED_SHARED STV_DEFAULT"
__nv_reservedSMEM_offset_0_alias:
	.zero		0
	.zero		64


//--------------------- .nv.constant0.test2       --------------------------
	.section	.nv.constant0.test2,"a",@progbits
	.sectionflags	@""
	.align	4
.nv.constant0.test2:
	.zero		912


//--------------------- SYMBOLS --------------------------

	.type		.nv.reservedSmem.offset0,@object
	.size		.nv.reservedSmem.offset0,0x4
	.type		vprintf,@function
